	.headerflags	@"EF_CUDA_TEXMODE_UNIFIED EF_CUDA_64BIT_ADDRESS EF_CUDA_SM86 EF_CUDA_VIRTUAL_SM(EF_CUDA_SM86)"
	.elftype	@"ET_EXEC"


//--------------------- .nv.info                  --------------------------
	.section	.nv.info,"",@"SHT_CUDA_INFO"
	.align	4


	//----- nvinfo : EIATTR_REGCOUNT
	.align		4
        /*0000*/ 	.byte	0x04, 0x2f
        /*0002*/ 	.short	(.L_1 - .L_0)
	.align		4
.L_0:
        /*0004*/ 	.word	index@(triton_poi_fused__scaled_dot_product_flash_attention__to_copy_add_mean_mul_pow_rsqrt_4)
        /*0008*/ 	.word	0x00000010


	//----- nvinfo : EIATTR_MIN_STACK_SIZE
	.align		4
.L_1:
        /*000c*/ 	.byte	0x04, 0x12
        /*000e*/ 	.short	(.L_3 - .L_2)
	.align		4
.L_2:
        /*0010*/ 	.word	index@(triton_poi_fused__scaled_dot_product_flash_attention__to_copy_add_mean_mul_pow_rsqrt_4)
        /*0014*/ 	.word	0x00000000


	//----- nvinfo : EIATTR_FRAME_SIZE
	.align		4
.L_3:
        /*0018*/ 	.byte	0x04, 0x11
        /*001a*/ 	.short	(.L_5 - .L_4)
	.align		4
.L_4:
        /*001c*/ 	.word	index@(triton_poi_fused__scaled_dot_product_flash_attention__to_copy_add_mean_mul_pow_rsqrt_4)
        /*0020*/ 	.word	0x00000000


	//----- nvinfo : EIATTR_MIN_STACK_SIZE
	.align		4
.L_5:
        /*0024*/ 	.byte	0x04, 0x12
        /*0026*/ 	.short	(.L_7 - .L_6)
	.align		4
.L_6:
        /*0028*/ 	.word	index@(triton_poi_fused__scaled_dot_product_flash_attention__to_copy_add_mean_mul_pow_rsqrt_4)
        /*002c*/ 	.word	0x00000000
.L_7:


//--------------------- .nv.info.triton_poi_fused__scaled_dot_product_flash_attention__to_copy_add_mean_mul_pow_rsqrt_4 --------------------------
	.section	.nv.info.triton_poi_fused__scaled_dot_product_flash_attention__to_copy_add_mean_mul_pow_rsqrt_4,"",@"SHT_CUDA_INFO"
	.sectionflags	@""
	.align	4


	//----- nvinfo : EIATTR_CUDA_API_VERSION
	.align		4
        /*0000*/ 	.byte	0x04, 0x37
        /*0002*/ 	.short	(.L_9 - .L_8)
.L_8:
        /*0004*/ 	.word	0x0000007c


	//----- nvinfo : EIATTR_SW2861232_WAR
	.align		4
.L_9:
        /*0008*/ 	.byte	0x01, 0x35
	.zero		2


	//----- nvinfo : EIATTR_PARAM_CBANK
	.align		4
        /*000c*/ 	.byte	0x04, 0x0a
        /*000e*/ 	.short	(.L_11 - .L_10)
	.align		4
.L_10:
        /*0010*/ 	.word	index@(.nv.constant0.triton_poi_fused__scaled_dot_product_flash_attention__to_copy_add_mean_mul_pow_rsqrt_4)
        /*0014*/ 	.short	0x0160
        /*0016*/ 	.short	0x0040


	//----- nvinfo : EIATTR_CBANK_PARAM_SIZE
	.align		4
.L_11:
        /*0018*/ 	.byte	0x03, 0x19
        /*001a*/ 	.short	0x0040


	//----- nvinfo : EIATTR_KPARAM_INFO
	.align		4
        /*001c*/ 	.byte	0x04, 0x17
        /*001e*/ 	.short	(.L_13 - .L_12)
.L_12:
        /*0020*/ 	.word	0x00000000
        /*0024*/ 	.short	0x0007
        /*0026*/ 	.short	0x0038
        /*0028*/ 	.byte	0x00, 0xf4, 0x21, 0x00


	//----- nvinfo : EIATTR_KPARAM_INFO
	.align		4
.L_13:
        /*002c*/ 	.byte	0x04, 0x17
        /*002e*/ 	.short	(.L_15 - .L_14)
.L_14:
        /*0030*/ 	.word	0x00000000
        /*0034*/ 	.short	0x0006
        /*0036*/ 	.short	0x0030
        /*0038*/ 	.byte	0x00, 0xf0, 0x11, 0x00


	//----- nvinfo : EIATTR_KPARAM_INFO
	.align		4
.L_15:
        /*003c*/ 	.byte	0x04, 0x17
        /*003e*/ 	.short	(.L_17 - .L_16)
.L_16:
        /*0040*/ 	.word	0x00000000
        /*0044*/ 	.short	0x0005
        /*0046*/ 	.short	0x0028
        /*0048*/ 	.byte	0x00, 0xf4, 0x21, 0x00


	//----- nvinfo : EIATTR_KPARAM_INFO
	.align		4
.L_17:
        /*004c*/ 	.byte	0x04, 0x17
        /*004e*/ 	.short	(.L_19 - .L_18)
.L_18:
        /*0050*/ 	.word	0x00000000
        /*0054*/ 	.short	0x0004
        /*0056*/ 	.short	0x0020
        /*0058*/ 	.byte	0x00, 0xf4, 0x21, 0x00


	//----- nvinfo : EIATTR_KPARAM_INFO
	.align		4
.L_19:
        /*005c*/ 	.byte	0x04, 0x17
        /*005e*/ 	.short	(.L_21 - .L_20)
.L_20:
        /*0060*/ 	.word	0x00000000
        /*0064*/ 	.short	0x0003
        /*0066*/ 	.short	0x0018
        /*0068*/ 	.byte	0x00, 0xf4, 0x21, 0x00


	//----- nvinfo : EIATTR_KPARAM_INFO
	.align		4
.L_21:
        /*006c*/ 	.byte	0x04, 0x17
        /*006e*/ 	.short	(.L_23 - .L_22)
.L_22:
        /*0070*/ 	.word	0x00000000
        /*0074*/ 	.short	0x0002
        /*0076*/ 	.short	0x0010
        /*0078*/ 	.byte	0x00, 0xf4, 0x21, 0x00


	//----- nvinfo : EIATTR_KPARAM_INFO
	.align		4
.L_23:
        /*007c*/ 	.byte	0x04, 0x17
        /*007e*/ 	.short	(.L_25 - .L_24)
.L_24:
        /*0080*/ 	.word	0x00000000
        /*0084*/ 	.short	0x0001
        /*0086*/ 	.short	0x0008
        /*0088*/ 	.byte	0x00, 0xf4, 0x21, 0x00


	//----- nvinfo : EIATTR_KPARAM_INFO
	.align		4
.L_25:
        /*008c*/ 	.byte	0x04, 0x17
        /*008e*/ 	.short	(.L_27 - .L_26)
.L_26:
        /*0090*/ 	.word	0x00000000
        /*0094*/ 	.short	0x0000
        /*0096*/ 	.short	0x0000
        /*0098*/ 	.byte	0x00, 0xf4, 0x21, 0x00


	//----- nvinfo : EIATTR_MAXREG_COUNT
	.align		4
.L_27:
        /*009c*/ 	.byte	0x03, 0x1b
        /*009e*/ 	.short	0x00ff


	//----- nvinfo : EIATTR_EXIT_INSTR_OFFSETS
	.align		4
        /*00a0*/ 	.byte	0x04, 0x1c
        /*00a2*/ 	.short	(.L_29 - .L_28)


	//   ....[0]....
.L_28:
        /*00a4*/ 	.word	0x000002e0


	//----- nvinfo : EIATTR_REQNTID
	.align		4
.L_29:
        /*00a8*/ 	.byte	0x04, 0x10
        /*00aa*/ 	.short	(.L_31 - .L_30)
.L_30:
        /*00ac*/ 	.word	0x00000100
        /*00b0*/ 	.word	0x00000001
        /*00b4*/ 	.word	0x00000001
.L_31:


//--------------------- .nv.callgraph             --------------------------
	.section	.nv.callgraph,"",@"SHT_CUDA_CALLGRAPH"
	.align	4
	.sectionentsize	8
	.align		4
        /*0000*/ 	.word	0x00000000
	.align		4
        /*0004*/ 	.word	0xffffffff
	.align		4
        /*0008*/ 	.word	0x00000000
	.align		4
        /*000c*/ 	.word	0xfffffffe
	.align		4
        /*0010*/ 	.word	0x00000000
	.align		4
        /*0014*/ 	.word	0xfffffffd
	.align		4
        /*0018*/ 	.word	0x00000000
	.align		4
        /*001c*/ 	.word	0xfffffffc


//--------------------- .nv.rel.action            --------------------------
	.section	.nv.rel.action,"",@"SHT_CUDA_RELOCINFO"
	.align	8
	.sectionentsize	8
        /*0000*/ 	.byte	0x73, 0x00, 0x00, 0x00, 0x00, 0x00, 0x00, 0x00, 0x00, 0x00, 0x00, 0x11, 0x25, 0x00, 0x05, 0x36


//--------------------- .nv.constant0.triton_poi_fused__scaled_dot_product_flash_attention__to_copy_add_mean_mul_pow_rsqrt_4 --------------------------
	.section	.nv.constant0.triton_poi_fused__scaled_dot_product_flash_attention__to_copy_add_mean_mul_pow_rsqrt_4,"a",@progbits
	.sectionflags	@""
	.align	4
.nv.constant0.triton_poi_fused__scaled_dot_product_flash_attention__to_copy_add_mean_mul_pow_rsqrt_4:
	.zero		416


//--------------------- .text.triton_poi_fused__scaled_dot_product_flash_attention__to_copy_add_mean_mul_pow_rsqrt_4 --------------------------
	.section	.text.triton_poi_fused__scaled_dot_product_flash_attention__to_copy_add_mean_mul_pow_rsqrt_4,"ax",@progbits
	.sectioninfo	@"SHI_REGISTERS=16"
	.align	128
        .global         triton_poi_fused__scaled_dot_product_flash_attention__to_copy_add_mean_mul_pow_rsqrt_4
        .type           triton_poi_fused__scaled_dot_product_flash_attention__to_copy_add_mean_mul_pow_rsqrt_4,@function
        .size           triton_poi_fused__scaled_dot_product_flash_attention__to_copy_add_mean_mul_pow_rsqrt_4,(.L_x_1 - triton_poi_fused__scaled_dot_product_flash_attention__to_copy_add_mean_mul_pow_rsqrt_4)
        .other          triton_poi_fused__scaled_dot_product_flash_attention__to_copy_add_mean_mul_pow_rsqrt_4,@"STO_CUDA_ENTRY STV_DEFAULT"
triton_poi_fused__scaled_dot_product_flash_attention__to_copy_add_mean_mul_pow_rsqrt_4:
.text.triton_poi_fused__scaled_dot_product_flash_attention__to_copy_add_mean_mul_pow_rsqrt_4:
[----:B------:R-:W-:Y:S02]  /*0000*/  IMAD.MOV.U32 R1, RZ, RZ, c[0x0][0x28] ;  /* 0x00000a00ff017624 */ /* 0x000fe400078e00ff */
[----:B------:R-:W0:Y:S01]  /*0010*/  S2R R0, SR_TID.X ;  /* 0x0000000000007919 */ /* 0x000e220000002100 */
[----:B------:R-:W-:Y:S01]  /*0020*/  MOV R13, 0x2 ;  /* 0x00000002000d7802 */ /* 0x000fe20000000f00 */
[----:B------:R-:W-:Y:S02]  /*0030*/  ULDC.64 UR4, c[0x0][0x118] ;  /* 0x0000460000047ab9 */ /* 0x000fe40000000a00 */
[----:B------:R-:W1:Y:S01]  /*0040*/  S2R R3, SR_CTAID.X ;  /* 0x0000000000037919 */ /* 0x000e620000002500 */
[----:B0-----:R-:W-:-:S05]  /*0050*/  LOP3.LUT R0, R0, 0xff, RZ, 0xc0, !PT ;  /* 0x000000ff00007812 */ /* 0x001fca00078ec0ff */
[----:B-1----:R-:W-:-:S04]  /*0060*/  IMAD R0, R3, 0x100, R0 ;  /* 0x0000010003007824 */ /* 0x002fc800078e0200 */
[----:B------:R-:W-:-:S05]  /*0070*/  IMAD.HI R2, R0, 0x2aaaaaab, RZ ;  /* 0x2aaaaaab00027827 */ /* 0x000fca00078e02ff */
[----:B------:R-:W-:-:S04]  /*0080*/  SHF.R.U32.HI R3, RZ, 0x1f, R2 ;  /* 0x0000001fff037819 */ /* 0x000fc80000011602 */
[----:B------:R-:W-:-:S05]  /*0090*/  LEA.HI.SX32 R9, R2, R3, 0x17 ;  /* 0x0000000302097211 */ /* 0x000fca00078fbaff */
[----:B------:R-:W-:-:S04]  /*00a0*/  IMAD.WIDE R4, R9, R13, c[0x0][0x168] ;  /* 0x00005a0009047625 */ /* 0x000fc800078e020d */
[C---:B------:R-:W-:Y:S02]  /*00b0*/  IMAD.WIDE R6, R9.reuse, R13, c[0x0][0x170] ;  /* 0x00005c0009067625 */ /* 0x040fe400078e020d */
[----:B------:R-:W2:Y:S04]  /*00c0*/  LDG.E.EL.U16 R4, [R4.64] ;  /* 0x0000000404047981 */ /* 0x000ea8000c2e1500 */
[----:B------:R-:W3:Y:S01]  /*00d0*/  LDG.E.EL.U16 R6, [R6.64] ;  /* 0x0000000406067981 */ /* 0x000ee2000c2e1500 */
[----:B------:R-:W-:Y:S02]  /*00e0*/  IMAD.MOV.U32 R3, RZ, RZ, 0x4 ;  /* 0x00000004ff037424 */ /* 0x000fe400078e00ff */
[----:B------:R-:W-:Y:S02]  /*00f0*/  IMAD R10, R9, -0xc00, R0 ;  /* 0xfffff400090a7824 */ /* 0x000fe400078e0200 */
[----:B------:R-:W-:-:S04]  /*0100*/  IMAD.WIDE R2, R0, R3, c[0x0][0x160] ;  /* 0x0000580000027625 */ /* 0x000fc800078e0203 */
[CC--:B------:R-:W-:Y:S02]  /*0110*/  IMAD.WIDE R8, R10.reuse, R13.reuse, c[0x0][0x178] ;  /* 0x00005e000a087625 */ /* 0x0c0fe400078e020d */
[----:B------:R-:W4:Y:S02]  /*0120*/  LDG.E R2, [R2.64] ;  /* 0x0000000402027981 */ /* 0x000f24000c1e1900 */
[----:B------:R-:W-:Y:S02]  /*0130*/  IMAD.WIDE R10, R10, R13, c[0x0][0x180] ;  /* 0x000060000a0a7625 */ /* 0x000fe400078e020d */
[----:B------:R-:W5:Y:S04]  /*0140*/  LDG.E.EL.U16 R8, [R8.64] ;  /* 0x0000000408087981 */ /* 0x000f68000c2e1500 */
[----:B------:R-:W5:Y:S01]  /*0150*/  LDG.E.EL.U16 R10, [R10.64] ;  /* 0x000000040a0a7981 */ /* 0x000f62000c2e1500 */
[----:B--2---:R-:W-:-:S04]  /*0160*/  SHF.L.U32 R5, R4, 0x10, RZ ;  /* 0x0000001004057819 */ /* 0x004fc800000006ff */
[----:B------:R-:W-:Y:S01]  /*0170*/  FSETP.GE.AND P0, PT, R5, RZ, PT ;  /* 0x000000ff0500720b */ /* 0x000fe20003f06000 */
[----:B---3--:R-:W-:-:S03]  /*0180*/  IMAD.U32 R5, R6, 0x10000, RZ ;  /* 0x0001000006057824 */ /* 0x008fc600078e00ff */
[----:B------:R-:W-:Y:S02]  /*0190*/  SEL R4, R4, RZ, !P0 ;  /* 0x000000ff04047207 */ /* 0x000fe40004000000 */
[----:B------:R-:W-:Y:S02]  /*01a0*/  FSETP.GTU.AND P0, PT, R5, RZ, PT ;  /* 0x000000ff0500720b */ /* 0x000fe40003f0c000 */
[----:B------:R-:W-:Y:S02]  /*01b0*/  SHF.L.U32 R4, R4, 0x10, RZ ;  /* 0x0000001004047819 */ /* 0x000fe400000006ff */
[----:B------:R-:W-:Y:S02]  /*01c0*/  SEL R6, R6, RZ, P0 ;  /* 0x000000ff06067207 */ /* 0x000fe40000000000 */
[----:B----4-:R-:W-:Y:S01]  /*01d0*/  I2FP.F32.S32 R2, R2 ;  /* 0x0000000200027245 */ /* 0x010fe20000201400 */
[----:B------:R-:W-:Y:S02]  /*01e0*/  FADD R4, RZ, -R4 ;  /* 0x80000004ff047221 */ /* 0x000fe40000000000 */
[----:B------:R-:W-:Y:S01]  /*01f0*/  IMAD.U32 R3, R6, 0x10000, RZ ;  /* 0x0001000006037824 */ /* 0x000fe200078e00ff */
[----:B-----5:R-:W-:-:S02]  /*0200*/  SHF.L.U32 R8, R8, 0x10, RZ ;  /* 0x0000001008087819 */ /* 0x020fc400000006ff */
[C---:B------:R-:W-:Y:S02]  /*0210*/  FSETP.NAN.AND P1, PT, R4.reuse, R4, PT ;  /* 0x000000040400720b */ /* 0x040fe40003f28000 */
[----:B------:R-:W-:-:S13]  /*0220*/  FSETP.GT.AND P0, PT, R4, R3, PT ;  /* 0x000000030400720b */ /* 0x000fda0003f04000 */
[----:B------:R-:W-:Y:S01]  /*0230*/  @!P0 FSEL R4, R4, R3, P1 ;  /* 0x0000000304048208 */ /* 0x000fe20000800000 */
[----:B------:R-:W-:-:S04]  /*0240*/  IMAD.U32 R3, R10, 0x10000, RZ ;  /* 0x000100000a037824 */ /* 0x000fc800078e00ff */
[----:B------:R-:W-:-:S05]  /*0250*/  FMUL R5, R4, 0.0078740157186985015869 ;  /* 0x3c01020404057820 */ /* 0x000fca0000400000 */
[C---:B------:R-:W-:Y:S02]  /*0260*/  FSETP.GT.AND P0, PT, R5.reuse, 9.9999997473787516356e-06, PT ;  /* 0x3727c5ac0500780b */ /* 0x040fe40003f04000 */
[----:B------:R-:W-:-:S11]  /*0270*/  FSETP.NAN.AND P1, PT, R5, R5, PT ;  /* 0x000000050500720b */ /* 0x000fd60003f28000 */
[----:B------:R-:W-:-:S05]  /*0280*/  @!P0 FSEL R5, R5, 9.9999997473787516356e-06, P1 ;  /* 0x3727c5ac05058808 */ /* 0x000fca0000800000 */
[----:B------:R-:W-:-:S04]  /*0290*/  FMUL R2, R2, R5 ;  /* 0x0000000502027220 */ /* 0x000fc80000400000 */
[----:B------:R-:W-:-:S05]  /*02a0*/  FFMA R2, R8, R2, R3 ;  /* 0x0000000208027223 */ /* 0x000fca0000000003 */
[----:B------:R-:W-:Y:S01]  /*02b0*/  F2FP.BF16.PACK_AB R4, RZ, R2 ;  /* 0x00000002ff04723e */ /* 0x000fe200000010ff */
[----:B------:R-:W-:-:S05]  /*02c0*/  IMAD.WIDE R2, R0, R13, c[0x0][0x188] ;  /* 0x0000620000027625 */ /* 0x000fca00078e020d */
[----:B------:R-:W-:Y:S01]  /*02d0*/  STG.E.U16 [R2.64], R4 ;  /* 0x0000000402007986 */ /* 0x000fe2000c101504 */
[----:B------:R-:W-:Y:S05]  /*02e0*/  EXIT ;  /* 0x000000000000794d */ /* 0x000fea0003800000 */
.L_x_0:
[----:B------:R-:W-:-:S00]  /*02f0*/  BRA `(.L_x_0) ;  /* 0xfffffff000007947 */ /* 0x000fc0000383ffff */
[----:B------:R-:W-:-:S00]  /*0300*/  NOP ;  /* 0x0000000000007918 */ /* 0x000fc00000000000 */
[----:B------:R-:W-:-:S00]  /*0310*/  NOP ;  /* 0x0000000000007918 */ /* 0x000fc00000000000 */
[----:B------:R-:W-:-:S00]  /*0320*/  NOP ;  /* 0x0000000000007918 */ /* 0x000fc00000000000 */
[----:B------:R-:W-:-:S00]  /*0330*/  NOP ;  /* 0x0000000000007918 */ /* 0x000fc00000000000 */
[----:B------:R-:W-:-:S00]  /*0340*/  NOP ;  /* 0x0000000000007918 */ /* 0x000fc00000000000 */
[----:B------:R-:W-:-:S00]  /*0350*/  NOP ;  /* 0x0000000000007918 */ /* 0x000fc00000000000 */
[----:B------:R-:W-:-:S00]  /*0360*/  NOP ;  /* 0x0000000000007918 */ /* 0x000fc00000000000 */
[----:B------:R-:W-:-:S00]  /*0370*/  NOP ;  /* 0x0000000000007918 */ /* 0x000fc00000000000 */
.L_x_1:
